//
// Generated by NVIDIA NVVM Compiler
//
// Compiler Build ID: CL-36424714
// Cuda compilation tools, release 13.0, V13.0.88
// Based on NVVM 20.0.0
//

.version 9.0
.target sm_100
.address_size 64

	// .globl	_Z15bias_add_kernelPfPKfii

.visible .entry _Z15bias_add_kernelPfPKfii(
	.param .u64 .ptr .align 1 _Z15bias_add_kernelPfPKfii_param_0,
	.param .u64 .ptr .align 1 _Z15bias_add_kernelPfPKfii_param_1,
	.param .u32 _Z15bias_add_kernelPfPKfii_param_2,
	.param .u32 _Z15bias_add_kernelPfPKfii_param_3
)
{
	.reg .pred 	%p<2>;
	.reg .b32 	%r<9>;
	.reg .b32 	%f<4>;
	.reg .b64 	%rd<9>;

	ld.param.u64 	%rd1, [_Z15bias_add_kernelPfPKfii_param_0];
	ld.param.u64 	%rd2, [_Z15bias_add_kernelPfPKfii_param_1];
	ld.param.u32 	%r3, [_Z15bias_add_kernelPfPKfii_param_2];
	ld.param.u32 	%r2, [_Z15bias_add_kernelPfPKfii_param_3];
	mov.u32 	%r4, %ctaid.x;
	mov.u32 	%r5, %ntid.x;
	mov.u32 	%r6, %tid.x;
	mad.lo.s32 	%r1, %r4, %r5, %r6;
	mul.lo.s32 	%r7, %r2, %r3;
	setp.ge.s32 	%p1, %r1, %r7;
	@%p1 bra 	$L__BB0_2;
	cvta.to.global.u64 	%rd3, %rd1;
	cvta.to.global.u64 	%rd4, %rd2;
	div.s32 	%r8, %r1, %r2;
	mul.wide.s32 	%rd5, %r1, 4;
	add.s64 	%rd6, %rd3, %rd5;
	ld.global.f32 	%f1, [%rd6];
	mul.wide.s32 	%rd7, %r8, 4;
	add.s64 	%rd8, %rd4, %rd7;
	ld.global.f32 	%f2, [%rd8];
	add.f32 	%f3, %f1, %f2;
	st.global.f32 	[%rd6], %f3;
$L__BB0_2:
	ret;

}


// ===== COMPILED SASS (sm_100) =====

	.target	sm_100

	.elftype	@"ET_EXEC"


//--------------------- .note.nv.tkinfo           --------------------------
	.section	.note.nv.tkinfo,"",@"SHT_NOTE"
	.sectionflags	@"SHF_NOTE_NV_TKINFO"
	.tkinfo
        /*0018*/ 	.word	0x00000002
        /*0030*/ 	.string	""
        /*0030*/ 	.string	"ptxas"
        /*0030*/ 	.string	"Cuda compilation tools, release 13.0, V13.0.88"
        /*0030*/ 	.string	"Build cuda_13.0.r13.0/compiler.36424714_0"
        /*0030*/ 	.string	"-arch sm_100 -m 64 "



//--------------------- .note.nv.cuinfo           --------------------------
	.section	.note.nv.cuinfo,"",@"SHT_NOTE"
	.sectionflags	@"SHF_NOTE_NV_CUINFO"
        /*0018*/ 	.short	0x0002
        /*001a*/ 	.short	0x0064
        /*001c*/ 	.short	0x0082
	.zero		2


//--------------------- .nv.info                  --------------------------
	.section	.nv.info,"",@"SHT_CUDA_INFO"
	.align	4


	//----- nvinfo : EIATTR_REGCOUNT
	.align		4
        /*0000*/ 	.byte	0x04, 0x2f
        /*0002*/ 	.short	(.L_1 - .L_0)
	.align		4
.L_0:
        /*0004*/ 	.word	index@(_Z15bias_add_kernelPfPKfii)
        /*0008*/ 	.word	0x0000000c


	//----- nvinfo : EIATTR_FRAME_SIZE
	.align		4
.L_1:
        /*000c*/ 	.byte	0x04, 0x11
        /*000e*/ 	.short	(.L_3 - .L_2)
	.align		4
.L_2:
        /*0010*/ 	.word	index@(_Z15bias_add_kernelPfPKfii)
        /*0014*/ 	.word	0x00000000


	//----- nvinfo : EIATTR_MIN_STACK_SIZE
	.align		4
.L_3:
        /*0018*/ 	.byte	0x04, 0x12
        /*001a*/ 	.short	(.L_5 - .L_4)
	.align		4
.L_4:
        /*001c*/ 	.word	index@(_Z15bias_add_kernelPfPKfii)
        /*0020*/ 	.word	0x00000000
.L_5:


//--------------------- .nv.compat                --------------------------
	.section	.nv.compat,"",@"SHT_CUDA_COMPAT_INFO"
	.align	4
        /*0000*/ 	.byte	0x02, 0x09, 0x00, 0x00, 0x02, 0x02, 0x01, 0x00, 0x02, 0x05, 0x05, 0x00, 0x03, 0x07, 0x01, 0x01
        /*0010*/ 	.byte	0x02, 0x03, 0x00, 0x00, 0x02, 0x06, 0x01, 0x00, 0x04, 0x0b, 0x08, 0x00, 0x09, 0x00, 0x00, 0x00
        /*0020*/ 	.byte	0x00, 0x00, 0x00, 0x00


//--------------------- .nv.info._Z15bias_add_kernelPfPKfii --------------------------
	.section	.nv.info._Z15bias_add_kernelPfPKfii,"",@"SHT_CUDA_INFO"
	.sectionflags	@""
	.align	4


	//----- nvinfo : EIATTR_CUDA_API_VERSION
	.align		4
        /*0000*/ 	.byte	0x04, 0x37
        /*0002*/ 	.short	(.L_7 - .L_6)
.L_6:
        /*0004*/ 	.word	0x00000082


	//----- nvinfo : EIATTR_KPARAM_INFO
	.align		4
.L_7:
        /*0008*/ 	.byte	0x04, 0x17
        /*000a*/ 	.short	(.L_9 - .L_8)
.L_8:
        /*000c*/ 	.word	0x00000000
        /*0010*/ 	.short	0x0003
        /*0012*/ 	.short	0x0014
        /*0014*/ 	.byte	0x00, 0xf0, 0x11, 0x00


	//----- nvinfo : EIATTR_KPARAM_INFO
	.align		4
.L_9:
        /*0018*/ 	.byte	0x04, 0x17
        /*001a*/ 	.short	(.L_11 - .L_10)
.L_10:
        /*001c*/ 	.word	0x00000000
        /*0020*/ 	.short	0x0002
        /*0022*/ 	.short	0x0010
        /*0024*/ 	.byte	0x00, 0xf0, 0x11, 0x00


	//----- nvinfo : EIATTR_KPARAM_INFO
	.align		4
.L_11:
        /*0028*/ 	.byte	0x04, 0x17
        /*002a*/ 	.short	(.L_13 - .L_12)
.L_12:
        /*002c*/ 	.word	0x00000000
        /*0030*/ 	.short	0x0001
        /*0032*/ 	.short	0x0008
        /*0034*/ 	.byte	0x00, 0xf5, 0x21, 0x00


	//----- nvinfo : EIATTR_KPARAM_INFO
	.align		4
.L_13:
        /*0038*/ 	.byte	0x04, 0x17
        /*003a*/ 	.short	(.L_15 - .L_14)
.L_14:
        /*003c*/ 	.word	0x00000000
        /*0040*/ 	.short	0x0000
        /*0042*/ 	.short	0x0000
        /*0044*/ 	.byte	0x00, 0xf5, 0x21, 0x00


	//----- nvinfo : EIATTR_SPARSE_MMA_MASK
	.align		4
.L_15:
        /*0048*/ 	.byte	0x03, 0x50
        /*004a*/ 	.short	0x0000


	//----- nvinfo : EIATTR_MAXREG_COUNT
	.align		4
        /*004c*/ 	.byte	0x03, 0x1b
        /*004e*/ 	.short	0x00ff


	//----- nvinfo : EIATTR_MERCURY_ISA_VERSION
	.align		4
        /*0050*/ 	.byte	0x03, 0x5f
        /*0052*/ 	.short	0x0101


	//----- nvinfo : EIATTR_VRC_CTA_INIT_COUNT
	.align		4
        /*0054*/ 	.byte	0x02, 0x4a
	.zero		1
	.zero		1


	//----- nvinfo : EIATTR_EXIT_INSTR_OFFSETS
	.align		4
        /*0058*/ 	.byte	0x04, 0x1c
        /*005a*/ 	.short	(.L_17 - .L_16)


	//   ....[0]....
.L_16:
        /*005c*/ 	.word	0x00000080


	//   ....[1]....
        /*0060*/ 	.word	0x00000290


	//----- nvinfo : EIATTR_CBANK_PARAM_SIZE
	.align		4
.L_17:
        /*0064*/ 	.byte	0x03, 0x19
        /*0066*/ 	.short	0x0018


	//----- nvinfo : EIATTR_PARAM_CBANK
	.align		4
        /*0068*/ 	.byte	0x04, 0x0a
        /*006a*/ 	.short	(.L_19 - .L_18)
	.align		4
.L_18:
        /*006c*/ 	.word	index@(.nv.constant0._Z15bias_add_kernelPfPKfii)
        /*0070*/ 	.short	0x0380
        /*0072*/ 	.short	0x0018


	//----- nvinfo : EIATTR_SW_WAR
	.align		4
.L_19:
        /*0074*/ 	.byte	0x04, 0x36
        /*0076*/ 	.short	(.L_21 - .L_20)
.L_20:
        /*0078*/ 	.word	0x00000008
.L_21:


//--------------------- .nv.callgraph             --------------------------
	.section	.nv.callgraph,"",@"SHT_CUDA_CALLGRAPH"
	.align	4
	.sectionentsize	8
	.align		4
        /*0000*/ 	.word	0x00000000
	.align		4
        /*0004*/ 	.word	0xffffffff
	.align		4
        /*0008*/ 	.word	0x00000000
	.align		4
        /*000c*/ 	.word	0xfffffffe
	.align		4
        /*0010*/ 	.word	0x00000000
	.align		4
        /*0014*/ 	.word	0xfffffffd
	.align		4
        /*0018*/ 	.word	0x00000000
	.align		4
        /*001c*/ 	.word	0xfffffffc


//--------------------- .text._Z15bias_add_kernelPfPKfii --------------------------
	.section	.text._Z15bias_add_kernelPfPKfii,"ax",@progbits
	.align	128
        .global         _Z15bias_add_kernelPfPKfii
        .type           _Z15bias_add_kernelPfPKfii,@function
        .size           _Z15bias_add_kernelPfPKfii,(.L_x_1 - _Z15bias_add_kernelPfPKfii)
        .other          _Z15bias_add_kernelPfPKfii,@"STO_CUDA_ENTRY STV_DEFAULT"
_Z15bias_add_kernelPfPKfii:
.text._Z15bias_add_kernelPfPKfii:
[----:B------:R-:W-:Y:S01]  /*0000*/  LDC R1, c[0x0][0x37c] ;  /* 0x0000df00ff017b82 */ /* 0x000fe20000000800 */
[----:B------:R-:W0:Y:S07]  /*0010*/  S2R R5, SR_TID.X ;  /* 0x0000000000057919 */ /* 0x000e2e0000002100 */
[----:B------:R-:W0:Y:S08]  /*0020*/  S2UR UR4, SR_CTAID.X ;  /* 0x00000000000479c3 */ /* 0x000e300000002500 */
[----:B------:R-:W0:Y:S08]  /*0030*/  LDC R0, c[0x0][0x360] ;  /* 0x0000d800ff007b82 */ /* 0x000e300000000800 */
[----:B------:R-:W1:Y:S01]  /*0040*/  LDC.64 R2, c[0x0][0x390] ;  /* 0x0000e400ff027b82 */ /* 0x000e620000000a00 */
[----:B0-----:R-:W-:-:S02]  /*0050*/  IMAD R0, R0, UR4, R5 ;  /* 0x0000000400007c24 */ /* 0x001fc4000f8e0205 */
[----:B-1----:R-:W-:-:S05]  /*0060*/  IMAD R5, R3, R2, RZ ;  /* 0x0000000203057224 */ /* 0x002fca00078e02ff */
[----:B------:R-:W-:-:S13]  /*0070*/  ISETP.GE.AND P0, PT, R0, R5, PT ;  /* 0x000000050000720c */ /* 0x000fda0003f06270 */
[----:B------:R-:W-:Y:S05]  /*0080*/  @P0 EXIT ;  /* 0x000000000000094d */ /* 0x000fea0003800000 */
[----:B------:R-:W-:Y:S01]  /*0090*/  IABS R7, R3 ;  /* 0x0000000300077213 */ /* 0x000fe20000000000 */
[----:B------:R-:W0:Y:S03]  /*00a0*/  LDCU.64 UR4, c[0x0][0x358] ;  /* 0x00006b00ff0477ac */ /* 0x000e260008000a00 */
[----:B------:R-:W1:Y:S08]  /*00b0*/  I2F.RP R2, R7 ;  /* 0x0000000700027306 */ /* 0x000e700000209400 */
[----:B-1----:R-:W1:Y:S02]  /*00c0*/  MUFU.RCP R2, R2 ;  /* 0x0000000200027308 */ /* 0x002e640000001000 */
[----:B-1----:R-:W-:-:S06]  /*00d0*/  VIADD R4, R2, 0xffffffe ;  /* 0x0ffffffe02047836 */ /* 0x002fcc0000000000 */
[----:B------:R1:W2:Y:S02]  /*00e0*/  F2I.FTZ.U32.TRUNC.NTZ R5, R4 ;  /* 0x0000000400057305 */ /* 0x0002a4000021f000 */
[----:B-1----:R-:W-:Y:S02]  /*00f0*/  HFMA2 R4, -RZ, RZ, 0, 0 ;  /* 0x00000000ff047431 */ /* 0x002fe400000001ff */
[----:B--2---:R-:W-:-:S04]  /*0100*/  IMAD.MOV R6, RZ, RZ, -R5 ;  /* 0x000000ffff067224 */ /* 0x004fc800078e0a05 */
[----:B------:R-:W-:Y:S01]  /*0110*/  IMAD R9, R6, R7, RZ ;  /* 0x0000000706097224 */ /* 0x000fe200078e02ff */
[----:B------:R-:W-:-:S03]  /*0120*/  IABS R6, R0 ;  /* 0x0000000000067213 */ /* 0x000fc60000000000 */
[----:B------:R-:W-:-:S06]  /*0130*/  IMAD.HI.U32 R5, R5, R9, R4 ;  /* 0x0000000905057227 */ /* 0x000fcc00078e0004 */
[----:B------:R-:W-:Y:S02]  /*0140*/  IMAD.HI.U32 R8, R5, R6, RZ ;  /* 0x0000000605087227 */ /* 0x000fe400078e00ff */
[----:B------:R-:W1:Y:S02]  /*0150*/  LDC.64 R4, c[0x0][0x380] ;  /* 0x0000e000ff047b82 */ /* 0x000e640000000a00 */
[----:B------:R-:W-:-:S04]  /*0160*/  IMAD.MOV R2, RZ, RZ, -R8 ;  /* 0x000000ffff027224 */ /* 0x000fc800078e0a08 */
[----:B------:R-:W-:-:S05]  /*0170*/  IMAD R2, R7, R2, R6 ;  /* 0x0000000207027224 */ /* 0x000fca00078e0206 */
[----:B------:R-:W-:-:S13]  /*0180*/  ISETP.GT.U32.AND P2, PT, R7, R2, PT ;  /* 0x000000020700720c */ /* 0x000fda0003f44070 */
[-C--:B------:R-:W-:Y:S01]  /*0190*/  @!P2 IADD3 R2, PT, PT, R2, -R7.reuse, RZ ;  /* 0x800000070202a210 */ /* 0x080fe20007ffe0ff */
[----:B------:R-:W-:Y:S01]  /*01a0*/  @!P2 VIADD R8, R8, 0x1 ;  /* 0x000000010808a836 */ /* 0x000fe20000000000 */
[----:B------:R-:W-:Y:S02]  /*01b0*/  ISETP.NE.AND P2, PT, R3, RZ, PT ;  /* 0x000000ff0300720c */ /* 0x000fe40003f45270 */
[----:B------:R-:W-:Y:S02]  /*01c0*/  ISETP.GE.U32.AND P0, PT, R2, R7, PT ;  /* 0x000000070200720c */ /* 0x000fe40003f06070 */
[----:B------:R-:W2:Y:S01]  /*01d0*/  LDC.64 R6, c[0x0][0x388] ;  /* 0x0000e200ff067b82 */ /* 0x000ea20000000a00 */
[----:B------:R-:W-:-:S04]  /*01e0*/  LOP3.LUT R2, R0, R3, RZ, 0x3c, !PT ;  /* 0x0000000300027212 */ /* 0x000fc800078e3cff */
[----:B------:R-:W-:-:S06]  /*01f0*/  ISETP.GE.AND P1, PT, R2, RZ, PT ;  /* 0x000000ff0200720c */ /* 0x000fcc0003f26270 */
[----:B------:R-:W-:-:S07]  /*0200*/  @P0 IADD3 R8, PT, PT, R8, 0x1, RZ ;  /* 0x0000000108080810 */ /* 0x000fce0007ffe0ff */
[----:B------:R-:W-:Y:S02]  /*0210*/  @!P1 IADD3 R8, PT, PT, -R8, RZ, RZ ;  /* 0x000000ff08089210 */ /* 0x000fe40007ffe1ff */
[----:B------:R-:W-:Y:S01]  /*0220*/  @!P2 LOP3.LUT R8, RZ, R3, RZ, 0x33, !PT ;  /* 0x00000003ff08a212 */ /* 0x000fe200078e33ff */
[----:B-1----:R-:W-:-:S04]  /*0230*/  IMAD.WIDE R2, R0, 0x4, R4 ;  /* 0x0000000400027825 */ /* 0x002fc800078e0204 */
[----:B--2---:R-:W-:Y:S01]  /*0240*/  IMAD.WIDE R4, R8, 0x4, R6 ;  /* 0x0000000408047825 */ /* 0x004fe200078e0206 */
[----:B0-----:R-:W2:Y:S05]  /*0250*/  LDG.E R0, desc[UR4][R2.64] ;  /* 0x0000000402007981 */ /* 0x001eaa000c1e1900 */
[----:B------:R-:W2:Y:S02]  /*0260*/  LDG.E R5, desc[UR4][R4.64] ;  /* 0x0000000404057981 */ /* 0x000ea4000c1e1900 */
[----:B--2---:R-:W-:-:S05]  /*0270*/  FADD R7, R0, R5 ;  /* 0x0000000500077221 */ /* 0x004fca0000000000 */
[----:B------:R-:W-:Y:S01]  /*0280*/  STG.E desc[UR4][R2.64], R7 ;  /* 0x0000000702007986 */ /* 0x000fe2000c101904 */
[----:B------:R-:W-:Y:S05]  /*0290*/  EXIT ;  /* 0x000000000000794d */ /* 0x000fea0003800000 */
.L_x_0:
[----:B------:R-:W-:-:S00]  /*02a0*/  BRA `(.L_x_0) ;  /* 0xfffffffc00fc7947 */ /* 0x000fc0000383ffff */
[----:B------:R-:W-:-:S00]  /*02b0*/  NOP ;  /* 0x0000000000007918 */ /* 0x000fc00000000000 */
        /* <DEDUP_REMOVED lines=12> */
.L_x_1:


//--------------------- .nv.shared.reserved.0     --------------------------
	.section	.nv.shared.reserved.0,"aw",@nobits
	.weak		__nv_reservedSMEM_offset_0_alias
	.size		__nv_reservedSMEM_offset_0_alias, 0, 64
	.other		__nv_reservedSMEM_offset_0_alias,@"STO_CUDA_RESERVED_SHARED STV_DEFAULT"
__nv_reservedSMEM_offset_0_alias:
	.zero		0
	.zero		64


//--------------------- .nv.constant0._Z15bias_add_kernelPfPKfii --------------------------
	.section	.nv.constant0._Z15bias_add_kernelPfPKfii,"a",@progbits
	.sectionflags	@""
	.align	4
.nv.constant0._Z15bias_add_kernelPfPKfii:
	.zero		920


//--------------------- SYMBOLS --------------------------

	.type		.nv.reservedSmem.offset0,@object
	.size		.nv.reservedSmem.offset0,0x4
